//
// Generated by NVIDIA NVVM Compiler
//
// Compiler Build ID: CL-36424714
// Cuda compilation tools, release 13.0, V13.0.88
// Based on NVVM 20.0.0
//

.version 9.0
.target sm_100
.address_size 64

	// .globl	_Z6addOnePii

.visible .entry _Z6addOnePii(
	.param .u64 .ptr .align 1 _Z6addOnePii_param_0,
	.param .u32 _Z6addOnePii_param_1
)
{
	.reg .pred 	%p<2>;
	.reg .b32 	%r<5>;
	.reg .b64 	%rd<5>;

	ld.param.u64 	%rd1, [_Z6addOnePii_param_0];
	ld.param.u32 	%r2, [_Z6addOnePii_param_1];
	mov.u32 	%r1, %tid.x;
	setp.ge.s32 	%p1, %r1, %r2;
	@%p1 bra 	$L__BB0_2;
	cvta.to.global.u64 	%rd2, %rd1;
	mul.wide.u32 	%rd3, %r1, 4;
	add.s64 	%rd4, %rd2, %rd3;
	ld.global.u32 	%r3, [%rd4];
	add.s32 	%r4, %r3, 1;
	st.global.u32 	[%rd4], %r4;
$L__BB0_2:
	ret;

}


// ===== COMPILED SASS (sm_100) =====

	.target	sm_100

	.elftype	@"ET_EXEC"


//--------------------- .note.nv.tkinfo           --------------------------
	.section	.note.nv.tkinfo,"",@"SHT_NOTE"
	.sectionflags	@"SHF_NOTE_NV_TKINFO"
	.tkinfo
        /*0018*/ 	.word	0x00000002
        /*0030*/ 	.string	""
        /*0030*/ 	.string	"ptxas"
        /*0030*/ 	.string	"Cuda compilation tools, release 13.0, V13.0.88"
        /*0030*/ 	.string	"Build cuda_13.0.r13.0/compiler.36424714_0"
        /*0030*/ 	.string	"-arch sm_100 -m 64 "



//--------------------- .note.nv.cuinfo           --------------------------
	.section	.note.nv.cuinfo,"",@"SHT_NOTE"
	.sectionflags	@"SHF_NOTE_NV_CUINFO"
        /*0018*/ 	.short	0x0002
        /*001a*/ 	.short	0x0064
        /*001c*/ 	.short	0x0082
	.zero		2


//--------------------- .nv.info                  --------------------------
	.section	.nv.info,"",@"SHT_CUDA_INFO"
	.align	4


	//----- nvinfo : EIATTR_REGCOUNT
	.align		4
        /*0000*/ 	.byte	0x04, 0x2f
        /*0002*/ 	.short	(.L_1 - .L_0)
	.align		4
.L_0:
        /*0004*/ 	.word	index@(_Z6addOnePii)
        /*0008*/ 	.word	0x00000008


	//----- nvinfo : EIATTR_FRAME_SIZE
	.align		4
.L_1:
        /*000c*/ 	.byte	0x04, 0x11
        /*000e*/ 	.short	(.L_3 - .L_2)
	.align		4
.L_2:
        /*0010*/ 	.word	index@(_Z6addOnePii)
        /*0014*/ 	.word	0x00000000


	//----- nvinfo : EIATTR_MIN_STACK_SIZE
	.align		4
.L_3:
        /*0018*/ 	.byte	0x04, 0x12
        /*001a*/ 	.short	(.L_5 - .L_4)
	.align		4
.L_4:
        /*001c*/ 	.word	index@(_Z6addOnePii)
        /*0020*/ 	.word	0x00000000
.L_5:


//--------------------- .nv.compat                --------------------------
	.section	.nv.compat,"",@"SHT_CUDA_COMPAT_INFO"
	.align	4
        /*0000*/ 	.byte	0x02, 0x09, 0x00, 0x00, 0x02, 0x02, 0x01, 0x00, 0x02, 0x05, 0x05, 0x00, 0x03, 0x07, 0x01, 0x01
        /*0010*/ 	.byte	0x02, 0x03, 0x00, 0x00, 0x02, 0x06, 0x01, 0x00, 0x04, 0x0b, 0x08, 0x00, 0x09, 0x00, 0x00, 0x00
        /*0020*/ 	.byte	0x00, 0x00, 0x00, 0x00


//--------------------- .nv.info._Z6addOnePii     --------------------------
	.section	.nv.info._Z6addOnePii,"",@"SHT_CUDA_INFO"
	.sectionflags	@""
	.align	4


	//----- nvinfo : EIATTR_CUDA_API_VERSION
	.align		4
        /*0000*/ 	.byte	0x04, 0x37
        /*0002*/ 	.short	(.L_7 - .L_6)
.L_6:
        /*0004*/ 	.word	0x00000082


	//----- nvinfo : EIATTR_KPARAM_INFO
	.align		4
.L_7:
        /*0008*/ 	.byte	0x04, 0x17
        /*000a*/ 	.short	(.L_9 - .L_8)
.L_8:
        /*000c*/ 	.word	0x00000000
        /*0010*/ 	.short	0x0001
        /*0012*/ 	.short	0x0008
        /*0014*/ 	.byte	0x00, 0xf0, 0x11, 0x00


	//----- nvinfo : EIATTR_KPARAM_INFO
	.align		4
.L_9:
        /*0018*/ 	.byte	0x04, 0x17
        /*001a*/ 	.short	(.L_11 - .L_10)
.L_10:
        /*001c*/ 	.word	0x00000000
        /*0020*/ 	.short	0x0000
        /*0022*/ 	.short	0x0000
        /*0024*/ 	.byte	0x00, 0xf5, 0x21, 0x00


	//----- nvinfo : EIATTR_SPARSE_MMA_MASK
	.align		4
.L_11:
        /*0028*/ 	.byte	0x03, 0x50
        /*002a*/ 	.short	0x0000


	//----- nvinfo : EIATTR_MAXREG_COUNT
	.align		4
        /*002c*/ 	.byte	0x03, 0x1b
        /*002e*/ 	.short	0x00ff


	//----- nvinfo : EIATTR_MERCURY_ISA_VERSION
	.align		4
        /*0030*/ 	.byte	0x03, 0x5f
        /*0032*/ 	.short	0x0101


	//----- nvinfo : EIATTR_VRC_CTA_INIT_COUNT
	.align		4
        /*0034*/ 	.byte	0x02, 0x4a
	.zero		1
	.zero		1


	//----- nvinfo : EIATTR_EXIT_INSTR_OFFSETS
	.align		4
        /*0038*/ 	.byte	0x04, 0x1c
        /*003a*/ 	.short	(.L_13 - .L_12)


	//   ....[0]....
.L_12:
        /*003c*/ 	.word	0x00000040


	//   ....[1]....
        /*0040*/ 	.word	0x000000b0


	//----- nvinfo : EIATTR_CBANK_PARAM_SIZE
	.align		4
.L_13:
        /*0044*/ 	.byte	0x03, 0x19
        /*0046*/ 	.short	0x000c


	//----- nvinfo : EIATTR_PARAM_CBANK
	.align		4
        /*0048*/ 	.byte	0x04, 0x0a
        /*004a*/ 	.short	(.L_15 - .L_14)
	.align		4
.L_14:
        /*004c*/ 	.word	index@(.nv.constant0._Z6addOnePii)
        /*0050*/ 	.short	0x0380
        /*0052*/ 	.short	0x000c


	//----- nvinfo : EIATTR_SW_WAR
	.align		4
.L_15:
        /*0054*/ 	.byte	0x04, 0x36
        /*0056*/ 	.short	(.L_17 - .L_16)
.L_16:
        /*0058*/ 	.word	0x00000008
.L_17:


//--------------------- .nv.callgraph             --------------------------
	.section	.nv.callgraph,"",@"SHT_CUDA_CALLGRAPH"
	.align	4
	.sectionentsize	8
	.align		4
        /*0000*/ 	.word	0x00000000
	.align		4
        /*0004*/ 	.word	0xffffffff
	.align		4
        /*0008*/ 	.word	0x00000000
	.align		4
        /*000c*/ 	.word	0xfffffffe
	.align		4
        /*0010*/ 	.word	0x00000000
	.align		4
        /*0014*/ 	.word	0xfffffffd
	.align		4
        /*0018*/ 	.word	0x00000000
	.align		4
        /*001c*/ 	.word	0xfffffffc


//--------------------- .text._Z6addOnePii        --------------------------
	.section	.text._Z6addOnePii,"ax",@progbits
	.align	128
        .global         _Z6addOnePii
        .type           _Z6addOnePii,@function
        .size           _Z6addOnePii,(.L_x_1 - _Z6addOnePii)
        .other          _Z6addOnePii,@"STO_CUDA_ENTRY STV_DEFAULT"
_Z6addOnePii:
.text._Z6addOnePii:
[----:B------:R-:W-:Y:S01]  /*0000*/  LDC R1, c[0x0][0x37c] ;  /* 0x0000df00ff017b82 */ /* 0x000fe20000000800 */
[----:B------:R-:W0:Y:S01]  /*0010*/  S2R R5, SR_TID.X ;  /* 0x0000000000057919 */ /* 0x000e220000002100 */
[----:B------:R-:W0:Y:S02]  /*0020*/  LDCU UR4, c[0x0][0x388] ;  /* 0x00007100ff0477ac */ /* 0x000e240008000800 */
[----:B0-----:R-:W-:-:S13]  /*0030*/  ISETP.GE.AND P0, PT, R5, UR4, PT ;  /* 0x0000000405007c0c */ /* 0x001fda000bf06270 */
[----:B------:R-:W-:Y:S05]  /*0040*/  @P0 EXIT ;  /* 0x000000000000094d */ /* 0x000fea0003800000 */
[----:B------:R-:W0:Y:S01]  /*0050*/  LDC.64 R2, c[0x0][0x380] ;  /* 0x0000e000ff027b82 */ /* 0x000e220000000a00 */
[----:B------:R-:W1:Y:S01]  /*0060*/  LDCU.64 UR4, c[0x0][0x358] ;  /* 0x00006b00ff0477ac */ /* 0x000e620008000a00 */
[----:B0-----:R-:W-:-:S05]  /*0070*/  IMAD.WIDE.U32 R2, R5, 0x4, R2 ;  /* 0x0000000405027825 */ /* 0x001fca00078e0002 */
[----:B-1----:R-:W2:Y:S02]  /*0080*/  LDG.E R0, desc[UR4][R2.64] ;  /* 0x0000000402007981 */ /* 0x002ea4000c1e1900 */
[----:B--2---:R-:W-:-:S05]  /*0090*/  IADD3 R5, PT, PT, R0, 0x1, RZ ;  /* 0x0000000100057810 */ /* 0x004fca0007ffe0ff */
[----:B------:R-:W-:Y:S01]  /*00a0*/  STG.E desc[UR4][R2.64], R5 ;  /* 0x0000000502007986 */ /* 0x000fe2000c101904 */
[----:B------:R-:W-:Y:S05]  /*00b0*/  EXIT ;  /* 0x000000000000794d */ /* 0x000fea0003800000 */
.L_x_0:
[----:B------:R-:W-:-:S00]  /*00c0*/  BRA `(.L_x_0) ;  /* 0xfffffffc00fc7947 */ /* 0x000fc0000383ffff */
[----:B------:R-:W-:-:S00]  /*00d0*/  NOP ;  /* 0x0000000000007918 */ /* 0x000fc00000000000 */
        /* <DEDUP_REMOVED lines=10> */
.L_x_1:


//--------------------- .nv.shared.reserved.0     --------------------------
	.section	.nv.shared.reserved.0,"aw",@nobits
	.weak		__nv_reservedSMEM_offset_0_alias
	.size		__nv_reservedSMEM_offset_0_alias, 0, 64
	.other		__nv_reservedSMEM_offset_0_alias,@"STO_CUDA_RESERVED_SHARED STV_DEFAULT"
__nv_reservedSMEM_offset_0_alias:
	.zero		0
	.zero		64


//--------------------- .nv.constant0._Z6addOnePii --------------------------
	.section	.nv.constant0._Z6addOnePii,"a",@progbits
	.sectionflags	@""
	.align	4
.nv.constant0._Z6addOnePii:
	.zero		908


//--------------------- SYMBOLS --------------------------

	.type		.nv.reservedSmem.offset0,@object
	.size		.nv.reservedSmem.offset0,0x4
